//
// Generated by NVIDIA NVVM Compiler
//
// Compiler Build ID: CL-36424714
// Cuda compilation tools, release 13.0, V13.0.88
// Based on NVVM 20.0.0
//

.version 9.0
.target sm_100
.address_size 64

	// .globl	_Z16MatrixMultKernelPfS_S_i

.visible .entry _Z16MatrixMultKernelPfS_S_i(
	.param .u64 .ptr .align 1 _Z16MatrixMultKernelPfS_S_i_param_0,
	.param .u64 .ptr .align 1 _Z16MatrixMultKernelPfS_S_i_param_1,
	.param .u64 .ptr .align 1 _Z16MatrixMultKernelPfS_S_i_param_2,
	.param .u32 _Z16MatrixMultKernelPfS_S_i_param_3
)
{


	ret;

}


// ===== COMPILED SASS (sm_100) =====

	.target	sm_100

	.elftype	@"ET_EXEC"


//--------------------- .note.nv.tkinfo           --------------------------
	.section	.note.nv.tkinfo,"",@"SHT_NOTE"
	.sectionflags	@"SHF_NOTE_NV_TKINFO"
	.tkinfo
        /*0018*/ 	.word	0x00000002
        /*0030*/ 	.string	""
        /*0030*/ 	.string	"ptxas"
        /*0030*/ 	.string	"Cuda compilation tools, release 13.0, V13.0.88"
        /*0030*/ 	.string	"Build cuda_13.0.r13.0/compiler.36424714_0"
        /*0030*/ 	.string	"-arch sm_100 -m 64 "



//--------------------- .note.nv.cuinfo           --------------------------
	.section	.note.nv.cuinfo,"",@"SHT_NOTE"
	.sectionflags	@"SHF_NOTE_NV_CUINFO"
        /*0018*/ 	.short	0x0002
        /*001a*/ 	.short	0x0064
        /*001c*/ 	.short	0x0082
	.zero		2


//--------------------- .nv.info                  --------------------------
	.section	.nv.info,"",@"SHT_CUDA_INFO"
	.align	4


	//----- nvinfo : EIATTR_REGCOUNT
	.align		4
        /*0000*/ 	.byte	0x04, 0x2f
        /*0002*/ 	.short	(.L_1 - .L_0)
	.align		4
.L_0:
        /*0004*/ 	.word	index@(_Z16MatrixMultKernelPfS_S_i)
        /*0008*/ 	.word	0x00000004


	//----- nvinfo : EIATTR_FRAME_SIZE
	.align		4
.L_1:
        /*000c*/ 	.byte	0x04, 0x11
        /*000e*/ 	.short	(.L_3 - .L_2)
	.align		4
.L_2:
        /*0010*/ 	.word	index@(_Z16MatrixMultKernelPfS_S_i)
        /*0014*/ 	.word	0x00000000


	//----- nvinfo : EIATTR_MIN_STACK_SIZE
	.align		4
.L_3:
        /*0018*/ 	.byte	0x04, 0x12
        /*001a*/ 	.short	(.L_5 - .L_4)
	.align		4
.L_4:
        /*001c*/ 	.word	index@(_Z16MatrixMultKernelPfS_S_i)
        /*0020*/ 	.word	0x00000000
.L_5:


//--------------------- .nv.compat                --------------------------
	.section	.nv.compat,"",@"SHT_CUDA_COMPAT_INFO"
	.align	4
        /*0000*/ 	.byte	0x02, 0x09, 0x00, 0x00, 0x02, 0x02, 0x01, 0x00, 0x02, 0x05, 0x05, 0x00, 0x03, 0x07, 0x01, 0x01
        /*0010*/ 	.byte	0x02, 0x03, 0x00, 0x00, 0x02, 0x06, 0x01, 0x00, 0x04, 0x0b, 0x08, 0x00, 0x09, 0x00, 0x00, 0x00
        /*0020*/ 	.byte	0x00, 0x00, 0x00, 0x00


//--------------------- .nv.info._Z16MatrixMultKernelPfS_S_i --------------------------
	.section	.nv.info._Z16MatrixMultKernelPfS_S_i,"",@"SHT_CUDA_INFO"
	.sectionflags	@""
	.align	4


	//----- nvinfo : EIATTR_CUDA_API_VERSION
	.align		4
        /*0000*/ 	.byte	0x04, 0x37
        /*0002*/ 	.short	(.L_7 - .L_6)
.L_6:
        /*0004*/ 	.word	0x00000082


	//----- nvinfo : EIATTR_KPARAM_INFO
	.align		4
.L_7:
        /*0008*/ 	.byte	0x04, 0x17
        /*000a*/ 	.short	(.L_9 - .L_8)
.L_8:
        /*000c*/ 	.word	0x00000000
        /*0010*/ 	.short	0x0003
        /*0012*/ 	.short	0x0018
        /*0014*/ 	.byte	0x00, 0xf0, 0x11, 0x00


	//----- nvinfo : EIATTR_KPARAM_INFO
	.align		4
.L_9:
        /*0018*/ 	.byte	0x04, 0x17
        /*001a*/ 	.short	(.L_11 - .L_10)
.L_10:
        /*001c*/ 	.word	0x00000000
        /*0020*/ 	.short	0x0002
        /*0022*/ 	.short	0x0010
        /*0024*/ 	.byte	0x00, 0xf5, 0x21, 0x00


	//----- nvinfo : EIATTR_KPARAM_INFO
	.align		4
.L_11:
        /*0028*/ 	.byte	0x04, 0x17
        /*002a*/ 	.short	(.L_13 - .L_12)
.L_12:
        /*002c*/ 	.word	0x00000000
        /*0030*/ 	.short	0x0001
        /*0032*/ 	.short	0x0008
        /*0034*/ 	.byte	0x00, 0xf5, 0x21, 0x00


	//----- nvinfo : EIATTR_KPARAM_INFO
	.align		4
.L_13:
        /*0038*/ 	.byte	0x04, 0x17
        /*003a*/ 	.short	(.L_15 - .L_14)
.L_14:
        /*003c*/ 	.word	0x00000000
        /*0040*/ 	.short	0x0000
        /*0042*/ 	.short	0x0000
        /*0044*/ 	.byte	0x00, 0xf5, 0x21, 0x00


	//----- nvinfo : EIATTR_SPARSE_MMA_MASK
	.align		4
.L_15:
        /*0048*/ 	.byte	0x03, 0x50
        /*004a*/ 	.short	0x0000


	//----- nvinfo : EIATTR_MAXREG_COUNT
	.align		4
        /*004c*/ 	.byte	0x03, 0x1b
        /*004e*/ 	.short	0x00ff


	//----- nvinfo : EIATTR_MERCURY_ISA_VERSION
	.align		4
        /*0050*/ 	.byte	0x03, 0x5f
        /*0052*/ 	.short	0x0101


	//----- nvinfo : EIATTR_VRC_CTA_INIT_COUNT
	.align		4
        /*0054*/ 	.byte	0x02, 0x4a
	.zero		1
	.zero		1


	//----- nvinfo : EIATTR_EXIT_INSTR_OFFSETS
	.align		4
        /*0058*/ 	.byte	0x04, 0x1c
        /*005a*/ 	.short	(.L_17 - .L_16)


	//   ....[0]....
.L_16:
        /*005c*/ 	.word	0x00000010


	//----- nvinfo : EIATTR_CBANK_PARAM_SIZE
	.align		4
.L_17:
        /*0060*/ 	.byte	0x03, 0x19
        /*0062*/ 	.short	0x001c


	//----- nvinfo : EIATTR_PARAM_CBANK
	.align		4
        /*0064*/ 	.byte	0x04, 0x0a
        /*0066*/ 	.short	(.L_19 - .L_18)
	.align		4
.L_18:
        /*0068*/ 	.word	index@(.nv.constant0._Z16MatrixMultKernelPfS_S_i)
        /*006c*/ 	.short	0x0380
        /*006e*/ 	.short	0x001c


	//----- nvinfo : EIATTR_SW_WAR
	.align		4
.L_19:
        /*0070*/ 	.byte	0x04, 0x36
        /*0072*/ 	.short	(.L_21 - .L_20)
.L_20:
        /*0074*/ 	.word	0x00000008
.L_21:


//--------------------- .nv.callgraph             --------------------------
	.section	.nv.callgraph,"",@"SHT_CUDA_CALLGRAPH"
	.align	4
	.sectionentsize	8
	.align		4
        /*0000*/ 	.word	0x00000000
	.align		4
        /*0004*/ 	.word	0xffffffff
	.align		4
        /*0008*/ 	.word	0x00000000
	.align		4
        /*000c*/ 	.word	0xfffffffe
	.align		4
        /*0010*/ 	.word	0x00000000
	.align		4
        /*0014*/ 	.word	0xfffffffd
	.align		4
        /*0018*/ 	.word	0x00000000
	.align		4
        /*001c*/ 	.word	0xfffffffc


//--------------------- .text._Z16MatrixMultKernelPfS_S_i --------------------------
	.section	.text._Z16MatrixMultKernelPfS_S_i,"ax",@progbits
	.align	128
        .global         _Z16MatrixMultKernelPfS_S_i
        .type           _Z16MatrixMultKernelPfS_S_i,@function
        .size           _Z16MatrixMultKernelPfS_S_i,(.L_x_1 - _Z16MatrixMultKernelPfS_S_i)
        .other          _Z16MatrixMultKernelPfS_S_i,@"STO_CUDA_ENTRY STV_DEFAULT"
_Z16MatrixMultKernelPfS_S_i:
.text._Z16MatrixMultKernelPfS_S_i:
[----:B------:R-:W-:Y:S01]  /*0000*/  LDC R1, c[0x0][0x37c] ;  /* 0x0000df00ff017b82 */ /* 0x000fe20000000800 */
[----:B------:R-:W-:Y:S05]  /*0010*/  EXIT ;  /* 0x000000000000794d */ /* 0x000fea0003800000 */
.L_x_0:
[----:B------:R-:W-:-:S00]  /*0020*/  BRA `(.L_x_0) ;  /* 0xfffffffc00fc7947 */ /* 0x000fc0000383ffff */
[----:B------:R-:W-:-:S00]  /*0030*/  NOP ;  /* 0x0000000000007918 */ /* 0x000fc00000000000 */
        /* <DEDUP_REMOVED lines=12> */
.L_x_1:


//--------------------- .nv.shared.reserved.0     --------------------------
	.section	.nv.shared.reserved.0,"aw",@nobits
	.weak		__nv_reservedSMEM_offset_0_alias
	.size		__nv_reservedSMEM_offset_0_alias, 0, 64
	.other		__nv_reservedSMEM_offset_0_alias,@"STO_CUDA_RESERVED_SHARED STV_DEFAULT"
__nv_reservedSMEM_offset_0_alias:
	.zero		0
	.zero		64


//--------------------- .nv.constant0._Z16MatrixMultKernelPfS_S_i --------------------------
	.section	.nv.constant0._Z16MatrixMultKernelPfS_S_i,"a",@progbits
	.sectionflags	@""
	.align	4
.nv.constant0._Z16MatrixMultKernelPfS_S_i:
	.zero		924


//--------------------- SYMBOLS --------------------------

	.type		.nv.reservedSmem.offset0,@object
	.size		.nv.reservedSmem.offset0,0x4
